//
// Generated by NVIDIA NVVM Compiler
//
// Compiler Build ID: CL-36424714
// Cuda compilation tools, release 13.0, V13.0.88
// Based on NVVM 20.0.0
//

.version 9.0
.target sm_100
.address_size 64

	// .globl	_Z15MatrixMulkernelPiPKiS1_i

.visible .entry _Z15MatrixMulkernelPiPKiS1_i(
	.param .u64 .ptr .align 1 _Z15MatrixMulkernelPiPKiS1_i_param_0,
	.param .u64 .ptr .align 1 _Z15MatrixMulkernelPiPKiS1_i_param_1,
	.param .u64 .ptr .align 1 _Z15MatrixMulkernelPiPKiS1_i_param_2,
	.param .u32 _Z15MatrixMulkernelPiPKiS1_i_param_3
)
{
	.reg .pred 	%p<10>;
	.reg .b32 	%r<105>;
	.reg .b64 	%rd<67>;

	ld.param.u64 	%rd14, [_Z15MatrixMulkernelPiPKiS1_i_param_1];
	ld.param.u64 	%rd15, [_Z15MatrixMulkernelPiPKiS1_i_param_2];
	ld.param.u32 	%r29, [_Z15MatrixMulkernelPiPKiS1_i_param_3];
	cvta.to.global.u64 	%rd1, %rd15;
	cvta.to.global.u64 	%rd2, %rd14;
	mov.u32 	%r31, %ctaid.y;
	mov.u32 	%r32, %ntid.y;
	mov.u32 	%r33, %tid.y;
	mad.lo.s32 	%r1, %r31, %r32, %r33;
	mov.u32 	%r34, %ctaid.x;
	mov.u32 	%r35, %ntid.x;
	mov.u32 	%r36, %tid.x;
	mad.lo.s32 	%r2, %r34, %r35, %r36;
	setp.lt.s32 	%p1, %r29, 1;
	mov.b32 	%r104, 0;
	@%p1 bra 	$L__BB0_12;
	mul.lo.s32 	%r3, %r29, %r1;
	and.b32  	%r4, %r29, 7;
	setp.lt.u32 	%p2, %r29, 8;
	mov.b32 	%r99, 0;
	mov.u32 	%r104, %r99;
	@%p2 bra 	$L__BB0_4;
	and.b32  	%r99, %r29, 2147483640;
	neg.s32 	%r93, %r99;
	mul.wide.u32 	%rd16, %r29, 4;
	add.s64 	%rd3, %rd1, %rd16;
	mul.wide.u32 	%rd17, %r29, 8;
	add.s64 	%rd4, %rd1, %rd17;
	mul.wide.u32 	%rd18, %r29, 12;
	add.s64 	%rd5, %rd1, %rd18;
	mul.wide.u32 	%rd19, %r29, 16;
	add.s64 	%rd6, %rd1, %rd19;
	mul.wide.u32 	%rd20, %r29, 20;
	add.s64 	%rd7, %rd1, %rd20;
	mul.wide.u32 	%rd21, %r29, 24;
	add.s64 	%rd8, %rd1, %rd21;
	mul.wide.u32 	%rd22, %r29, 28;
	add.s64 	%rd9, %rd1, %rd22;
	mul.wide.u32 	%rd23, %r3, 4;
	add.s64 	%rd24, %rd23, %rd2;
	add.s64 	%rd66, %rd24, 16;
	mov.b32 	%r104, 0;
	mov.u32 	%r92, %r2;
$L__BB0_3:
	.pragma "nounroll";
	mul.wide.s32 	%rd25, %r92, 4;
	add.s64 	%rd26, %rd3, %rd25;
	add.s64 	%rd27, %rd4, %rd25;
	add.s64 	%rd28, %rd5, %rd25;
	add.s64 	%rd29, %rd6, %rd25;
	add.s64 	%rd30, %rd7, %rd25;
	add.s64 	%rd31, %rd8, %rd25;
	add.s64 	%rd32, %rd9, %rd25;
	add.s64 	%rd33, %rd1, %rd25;
	ld.global.u32 	%r40, [%rd66+-16];
	ld.global.u32 	%r41, [%rd33];
	mad.lo.s32 	%r42, %r41, %r40, %r104;
	ld.global.u32 	%r43, [%rd66+-12];
	ld.global.u32 	%r44, [%rd26];
	mad.lo.s32 	%r45, %r44, %r43, %r42;
	ld.global.u32 	%r46, [%rd66+-8];
	ld.global.u32 	%r47, [%rd27];
	mad.lo.s32 	%r48, %r47, %r46, %r45;
	ld.global.u32 	%r49, [%rd66+-4];
	ld.global.u32 	%r50, [%rd28];
	mad.lo.s32 	%r51, %r50, %r49, %r48;
	ld.global.u32 	%r52, [%rd66];
	ld.global.u32 	%r53, [%rd29];
	mad.lo.s32 	%r54, %r53, %r52, %r51;
	ld.global.u32 	%r55, [%rd66+4];
	ld.global.u32 	%r56, [%rd30];
	mad.lo.s32 	%r57, %r56, %r55, %r54;
	ld.global.u32 	%r58, [%rd66+8];
	ld.global.u32 	%r59, [%rd31];
	mad.lo.s32 	%r60, %r59, %r58, %r57;
	ld.global.u32 	%r61, [%rd66+12];
	ld.global.u32 	%r62, [%rd32];
	mad.lo.s32 	%r104, %r62, %r61, %r60;
	add.s32 	%r93, %r93, 8;
	shl.b32 	%r63, %r29, 3;
	add.s32 	%r92, %r92, %r63;
	add.s64 	%rd66, %rd66, 32;
	setp.ne.s32 	%p3, %r93, 0;
	@%p3 bra 	$L__BB0_3;
$L__BB0_4:
	setp.eq.s32 	%p4, %r4, 0;
	@%p4 bra 	$L__BB0_12;
	and.b32  	%r16, %r29, 3;
	setp.lt.u32 	%p5, %r4, 4;
	@%p5 bra 	$L__BB0_7;
	add.s32 	%r65, %r99, %r3;
	mul.wide.u32 	%rd34, %r65, 4;
	add.s64 	%rd35, %rd2, %rd34;
	ld.global.u32 	%r66, [%rd35];
	mad.lo.s32 	%r67, %r99, %r29, %r2;
	mul.wide.s32 	%rd36, %r67, 4;
	add.s64 	%rd37, %rd1, %rd36;
	ld.global.u32 	%r68, [%rd37];
	mad.lo.s32 	%r69, %r68, %r66, %r104;
	cvt.u64.u32 	%rd38, %r3;
	cvt.u64.u32 	%rd39, %r99;
	add.s64 	%rd40, %rd39, %rd38;
	shl.b64 	%rd41, %rd40, 2;
	add.s64 	%rd42, %rd2, %rd41;
	ld.global.u32 	%r70, [%rd42+4];
	mul.wide.u32 	%rd43, %r29, 4;
	add.s64 	%rd44, %rd37, %rd43;
	ld.global.u32 	%r71, [%rd44];
	mad.lo.s32 	%r72, %r71, %r70, %r69;
	ld.global.u32 	%r73, [%rd42+8];
	add.s64 	%rd45, %rd44, %rd43;
	ld.global.u32 	%r74, [%rd45];
	mad.lo.s32 	%r75, %r74, %r73, %r72;
	ld.global.u32 	%r76, [%rd42+12];
	add.s64 	%rd46, %rd45, %rd43;
	ld.global.u32 	%r77, [%rd46];
	mad.lo.s32 	%r104, %r77, %r76, %r75;
	add.s32 	%r99, %r99, 4;
$L__BB0_7:
	setp.eq.s32 	%p6, %r16, 0;
	@%p6 bra 	$L__BB0_12;
	setp.eq.s32 	%p7, %r16, 1;
	@%p7 bra 	$L__BB0_10;
	add.s32 	%r79, %r99, %r3;
	mul.wide.u32 	%rd47, %r79, 4;
	add.s64 	%rd48, %rd2, %rd47;
	ld.global.u32 	%r80, [%rd48];
	mad.lo.s32 	%r81, %r99, %r29, %r2;
	mul.wide.s32 	%rd49, %r81, 4;
	add.s64 	%rd50, %rd1, %rd49;
	ld.global.u32 	%r82, [%rd50];
	mad.lo.s32 	%r83, %r82, %r80, %r104;
	cvt.u64.u32 	%rd51, %r3;
	cvt.u64.u32 	%rd52, %r99;
	add.s64 	%rd53, %rd52, %rd51;
	shl.b64 	%rd54, %rd53, 2;
	add.s64 	%rd55, %rd2, %rd54;
	ld.global.u32 	%r84, [%rd55+4];
	mul.wide.u32 	%rd56, %r29, 4;
	add.s64 	%rd57, %rd50, %rd56;
	ld.global.u32 	%r85, [%rd57];
	mad.lo.s32 	%r104, %r85, %r84, %r83;
	add.s32 	%r99, %r99, 2;
$L__BB0_10:
	and.b32  	%r86, %r29, 1;
	setp.eq.b32 	%p8, %r86, 1;
	not.pred 	%p9, %p8;
	@%p9 bra 	$L__BB0_12;
	add.s32 	%r87, %r99, %r3;
	mul.wide.u32 	%rd58, %r87, 4;
	add.s64 	%rd59, %rd2, %rd58;
	ld.global.u32 	%r88, [%rd59];
	mad.lo.s32 	%r89, %r99, %r29, %r2;
	mul.wide.s32 	%rd60, %r89, 4;
	add.s64 	%rd61, %rd1, %rd60;
	ld.global.u32 	%r90, [%rd61];
	mad.lo.s32 	%r104, %r90, %r88, %r104;
$L__BB0_12:
	ld.param.u64 	%rd65, [_Z15MatrixMulkernelPiPKiS1_i_param_0];
	cvta.to.global.u64 	%rd62, %rd65;
	mad.lo.s32 	%r91, %r29, %r1, %r2;
	mul.wide.s32 	%rd63, %r91, 4;
	add.s64 	%rd64, %rd62, %rd63;
	st.global.u32 	[%rd64], %r104;
	ret;

}


// ===== COMPILED SASS (sm_100) =====

	.target	sm_100

	.elftype	@"ET_EXEC"


//--------------------- .note.nv.tkinfo           --------------------------
	.section	.note.nv.tkinfo,"",@"SHT_NOTE"
	.sectionflags	@"SHF_NOTE_NV_TKINFO"
	.tkinfo
        /*0018*/ 	.word	0x00000002
        /*0030*/ 	.string	""
        /*0030*/ 	.string	"ptxas"
        /*0030*/ 	.string	"Cuda compilation tools, release 13.0, V13.0.88"
        /*0030*/ 	.string	"Build cuda_13.0.r13.0/compiler.36424714_0"
        /*0030*/ 	.string	"-arch sm_100 -m 64 "



//--------------------- .note.nv.cuinfo           --------------------------
	.section	.note.nv.cuinfo,"",@"SHT_NOTE"
	.sectionflags	@"SHF_NOTE_NV_CUINFO"
        /*0018*/ 	.short	0x0002
        /*001a*/ 	.short	0x0064
        /*001c*/ 	.short	0x0082
	.zero		2


//--------------------- .nv.info                  --------------------------
	.section	.nv.info,"",@"SHT_CUDA_INFO"
	.align	4


	//----- nvinfo : EIATTR_REGCOUNT
	.align		4
        /*0000*/ 	.byte	0x04, 0x2f
        /*0002*/ 	.short	(.L_1 - .L_0)
	.align		4
.L_0:
        /*0004*/ 	.word	index@(_Z15MatrixMulkernelPiPKiS1_i)
        /*0008*/ 	.word	0x0000001e


	//----- nvinfo : EIATTR_FRAME_SIZE
	.align		4
.L_1:
        /*000c*/ 	.byte	0x04, 0x11
        /*000e*/ 	.short	(.L_3 - .L_2)
	.align		4
.L_2:
        /*0010*/ 	.word	index@(_Z15MatrixMulkernelPiPKiS1_i)
        /*0014*/ 	.word	0x00000000


	//----- nvinfo : EIATTR_MIN_STACK_SIZE
	.align		4
.L_3:
        /*0018*/ 	.byte	0x04, 0x12
        /*001a*/ 	.short	(.L_5 - .L_4)
	.align		4
.L_4:
        /*001c*/ 	.word	index@(_Z15MatrixMulkernelPiPKiS1_i)
        /*0020*/ 	.word	0x00000000
.L_5:


//--------------------- .nv.compat                --------------------------
	.section	.nv.compat,"",@"SHT_CUDA_COMPAT_INFO"
	.align	4
        /*0000*/ 	.byte	0x02, 0x09, 0x00, 0x00, 0x02, 0x02, 0x01, 0x00, 0x02, 0x05, 0x05, 0x00, 0x03, 0x07, 0x01, 0x01
        /*0010*/ 	.byte	0x02, 0x03, 0x00, 0x00, 0x02, 0x06, 0x01, 0x00, 0x04, 0x0b, 0x08, 0x00, 0x09, 0x00, 0x00, 0x00
        /*0020*/ 	.byte	0x00, 0x00, 0x00, 0x00


//--------------------- .nv.info._Z15MatrixMulkernelPiPKiS1_i --------------------------
	.section	.nv.info._Z15MatrixMulkernelPiPKiS1_i,"",@"SHT_CUDA_INFO"
	.sectionflags	@""
	.align	4


	//----- nvinfo : EIATTR_CUDA_API_VERSION
	.align		4
        /*0000*/ 	.byte	0x04, 0x37
        /*0002*/ 	.short	(.L_7 - .L_6)
.L_6:
        /*0004*/ 	.word	0x00000082


	//----- nvinfo : EIATTR_KPARAM_INFO
	.align		4
.L_7:
        /*0008*/ 	.byte	0x04, 0x17
        /*000a*/ 	.short	(.L_9 - .L_8)
.L_8:
        /*000c*/ 	.word	0x00000000
        /*0010*/ 	.short	0x0003
        /*0012*/ 	.short	0x0018
        /*0014*/ 	.byte	0x00, 0xf0, 0x11, 0x00


	//----- nvinfo : EIATTR_KPARAM_INFO
	.align		4
.L_9:
        /*0018*/ 	.byte	0x04, 0x17
        /*001a*/ 	.short	(.L_11 - .L_10)
.L_10:
        /*001c*/ 	.word	0x00000000
        /*0020*/ 	.short	0x0002
        /*0022*/ 	.short	0x0010
        /*0024*/ 	.byte	0x00, 0xf5, 0x21, 0x00


	//----- nvinfo : EIATTR_KPARAM_INFO
	.align		4
.L_11:
        /*0028*/ 	.byte	0x04, 0x17
        /*002a*/ 	.short	(.L_13 - .L_12)
.L_12:
        /*002c*/ 	.word	0x00000000
        /*0030*/ 	.short	0x0001
        /*0032*/ 	.short	0x0008
        /*0034*/ 	.byte	0x00, 0xf5, 0x21, 0x00


	//----- nvinfo : EIATTR_KPARAM_INFO
	.align		4
.L_13:
        /*0038*/ 	.byte	0x04, 0x17
        /*003a*/ 	.short	(.L_15 - .L_14)
.L_14:
        /*003c*/ 	.word	0x00000000
        /*0040*/ 	.short	0x0000
        /*0042*/ 	.short	0x0000
        /*0044*/ 	.byte	0x00, 0xf5, 0x21, 0x00


	//----- nvinfo : EIATTR_SPARSE_MMA_MASK
	.align		4
.L_15:
        /*0048*/ 	.byte	0x03, 0x50
        /*004a*/ 	.short	0x0000


	//----- nvinfo : EIATTR_MAXREG_COUNT
	.align		4
        /*004c*/ 	.byte	0x03, 0x1b
        /*004e*/ 	.short	0x00ff


	//----- nvinfo : EIATTR_MERCURY_ISA_VERSION
	.align		4
        /*0050*/ 	.byte	0x03, 0x5f
        /*0052*/ 	.short	0x0101


	//----- nvinfo : EIATTR_VRC_CTA_INIT_COUNT
	.align		4
        /*0054*/ 	.byte	0x02, 0x4a
	.zero		1
	.zero		1


	//----- nvinfo : EIATTR_EXIT_INSTR_OFFSETS
	.align		4
        /*0058*/ 	.byte	0x04, 0x1c
        /*005a*/ 	.short	(.L_17 - .L_16)


	//   ....[0]....
.L_16:
        /*005c*/ 	.word	0x00000ac0


	//----- nvinfo : EIATTR_CBANK_PARAM_SIZE
	.align		4
.L_17:
        /*0060*/ 	.byte	0x03, 0x19
        /*0062*/ 	.short	0x001c


	//----- nvinfo : EIATTR_PARAM_CBANK
	.align		4
        /*0064*/ 	.byte	0x04, 0x0a
        /*0066*/ 	.short	(.L_19 - .L_18)
	.align		4
.L_18:
        /*0068*/ 	.word	index@(.nv.constant0._Z15MatrixMulkernelPiPKiS1_i)
        /*006c*/ 	.short	0x0380
        /*006e*/ 	.short	0x001c


	//----- nvinfo : EIATTR_SW_WAR
	.align		4
.L_19:
        /*0070*/ 	.byte	0x04, 0x36
        /*0072*/ 	.short	(.L_21 - .L_20)
.L_20:
        /*0074*/ 	.word	0x00000008
.L_21:


//--------------------- .nv.callgraph             --------------------------
	.section	.nv.callgraph,"",@"SHT_CUDA_CALLGRAPH"
	.align	4
	.sectionentsize	8
	.align		4
        /*0000*/ 	.word	0x00000000
	.align		4
        /*0004*/ 	.word	0xffffffff
	.align		4
        /*0008*/ 	.word	0x00000000
	.align		4
        /*000c*/ 	.word	0xfffffffe
	.align		4
        /*0010*/ 	.word	0x00000000
	.align		4
        /*0014*/ 	.word	0xfffffffd
	.align		4
        /*0018*/ 	.word	0x00000000
	.align		4
        /*001c*/ 	.word	0xfffffffc


//--------------------- .text._Z15MatrixMulkernelPiPKiS1_i --------------------------
	.section	.text._Z15MatrixMulkernelPiPKiS1_i,"ax",@progbits
	.align	128
        .global         _Z15MatrixMulkernelPiPKiS1_i
        .type           _Z15MatrixMulkernelPiPKiS1_i,@function
        .size           _Z15MatrixMulkernelPiPKiS1_i,(.L_x_5 - _Z15MatrixMulkernelPiPKiS1_i)
        .other          _Z15MatrixMulkernelPiPKiS1_i,@"STO_CUDA_ENTRY STV_DEFAULT"
_Z15MatrixMulkernelPiPKiS1_i:
.text._Z15MatrixMulkernelPiPKiS1_i:
[----:B------:R-:W-:Y:S01]  /*0000*/  LDC R1, c[0x0][0x37c] ;  /* 0x0000df00ff017b82 */ /* 0x000fe20000000800 */
[----:B------:R-:W0:Y:S01]  /*0010*/  S2R R3, SR_TID.Y ;  /* 0x0000000000037919 */ /* 0x000e220000002200 */
[----:B------:R-:W1:Y:S06]  /*0020*/  LDCU UR18, c[0x0][0x398] ;  /* 0x00007300ff1277ac */ /* 0x000e6c0008000800 */
[----:B------:R-:W0:Y:S01]  /*0030*/  LDC R0, c[0x0][0x364] ;  /* 0x0000d900ff007b82 */ /* 0x000e220000000800 */
[----:B------:R-:W-:Y:S01]  /*0040*/  HFMA2 R12, -RZ, RZ, 0, 0 ;  /* 0x00000000ff0c7431 */ /* 0x000fe200000001ff */
[----:B------:R-:W2:Y:S01]  /*0050*/  S2R R2, SR_TID.X ;  /* 0x0000000000027919 */ /* 0x000ea20000002100 */
[----:B------:R-:W3:Y:S05]  /*0060*/  LDCU.64 UR16, c[0x0][0x358] ;  /* 0x00006b00ff1077ac */ /* 0x000eea0008000a00 */
[----:B------:R-:W0:Y:S08]  /*0070*/  S2UR UR4, SR_CTAID.Y ;  /* 0x00000000000479c3 */ /* 0x000e300000002600 */
[----:B------:R-:W2:Y:S01]  /*0080*/  S2UR UR5, SR_CTAID.X ;  /* 0x00000000000579c3 */ /* 0x000ea20000002500 */
[----:B-1----:R-:W-:-:S07]  /*0090*/  UISETP.GE.AND UP0, UPT, UR18, 0x1, UPT ;  /* 0x000000011200788c */ /* 0x002fce000bf06270 */
[----:B------:R-:W2:Y:S01]  /*00a0*/  LDC R13, c[0x0][0x360] ;  /* 0x0000d800ff0d7b82 */ /* 0x000ea20000000800 */
[----:B0-----:R-:W-:Y:S02]  /*00b0*/  IMAD R0, R0, UR4, R3 ;  /* 0x0000000400007c24 */ /* 0x001fe4000f8e0203 */
[----:B--2---:R-:W-:Y:S01]  /*00c0*/  IMAD R13, R13, UR5, R2 ;  /* 0x000000050d0d7c24 */ /* 0x004fe2000f8e0202 */
[----:B---3--:R-:W-:Y:S06]  /*00d0*/  BRA.U !UP0, `(.L_x_0) ;  /* 0x0000000908687547 */ /* 0x008fec000b800000 */
[----:B------:R-:W-:Y:S02]  /*00e0*/  UISETP.GE.U32.AND UP1, UPT, UR18, 0x8, UPT ;  /* 0x000000081200788c */ /* 0x000fe4000bf26070 */
[----:B------:R-:W-:Y:S01]  /*00f0*/  IMAD R5, R0, UR18, RZ ;  /* 0x0000001200057c24 */ /* 0x000fe2000f8e02ff */
[----:B------:R-:W-:Y:S01]  /*0100*/  ULOP3.LUT UR19, UR18, 0x7, URZ, 0xc0, !UPT ;  /* 0x0000000712137892 */ /* 0x000fe2000f8ec0ff */
[----:B------:R-:W-:Y:S01]  /*0110*/  MOV R12, RZ ;  /* 0x000000ff000c7202 */ /* 0x000fe20000000f00 */
[----:B------:R-:W-:Y:S02]  /*0120*/  UMOV UR4, URZ ;  /* 0x000000ff00047c82 */ /* 0x000fe40008000000 */
[----:B------:R-:W-:Y:S02]  /*0130*/  UISETP.NE.AND UP0, UPT, UR19, URZ, UPT ;  /* 0x000000ff1300728c */ /* 0x000fe4000bf05270 */
[----:B------:R-:W-:Y:S09]  /*0140*/  BRA.U !UP1, `(.L_x_1) ;  /* 0x0000000509047547 */ /* 0x000ff2000b800000 */
[----:B------:R-:W0:Y:S01]  /*0150*/  LDC.64 R2, c[0x0][0x388] ;  /* 0x0000e200ff027b82 */ /* 0x000e220000000a00 */
[----:B------:R-:W1:Y:S01]  /*0160*/  LDCU.64 UR20, c[0x0][0x390] ;  /* 0x00007200ff1477ac */ /* 0x000e620008000a00 */
[----:B------:R-:W-:Y:S02]  /*0170*/  MOV R12, RZ ;  /* 0x000000ff000c7202 */ /* 0x000fe40000000f00 */
[----:B------:R-:W-:Y:S01]  /*0180*/  MOV R14, R13 ;  /* 0x0000000d000e7202 */ /* 0x000fe20000000f00 */
[----:B------:R-:W-:-:S04]  /*0190*/  ULOP3.LUT UR4, UR18, 0x7ffffff8, URZ, 0xc0, !UPT ;  /* 0x7ffffff812047892 */ /* 0x000fc8000f8ec0ff */
[----:B------:R-:W-:Y:S02]  /*01a0*/  UIADD3 UR5, UPT, UPT, -UR4, URZ, URZ ;  /* 0x000000ff04057290 */ /* 0x000fe4000fffe1ff */
[----:B-1----:R-:W-:Y:S02]  /*01b0*/  UIMAD.WIDE.U32 UR6, UR18, 0xc, UR20 ;  /* 0x0000000c120678a5 */ /* 0x002fe4000f8e0014 */
[----:B------:R-:W-:Y:S02]  /*01c0*/  UIMAD.WIDE.U32 UR8, UR18, 0x10, UR20 ;  /* 0x00000010120878a5 */ /* 0x000fe4000f8e0014 */
[----:B------:R-:W-:Y:S01]  /*01d0*/  UIMAD.WIDE.U32 UR10, UR18, 0x14, UR20 ;  /* 0x00000014120a78a5 */ /* 0x000fe2000f8e0014 */
[----:B0-----:R-:W-:Y:S01]  /*01e0*/  IMAD.WIDE.U32 R2, R5, 0x4, R2 ;  /* 0x0000000405027825 */ /* 0x001fe200078e0002 */
[----:B------:R-:W-:Y:S02]  /*01f0*/  UIMAD.WIDE.U32 UR12, UR18, 0x18, UR20 ;  /* 0x00000018120c78a5 */ /* 0x000fe4000f8e0014 */
[----:B------:R-:W-:Y:S01]  /*0200*/  UIMAD.WIDE.U32 UR14, UR18, 0x1c, UR20 ;  /* 0x0000001c120e78a5 */ /* 0x000fe2000f8e0014 */
[----:B------:R-:W-:-:S04]  /*0210*/  IADD3 R2, P0, PT, R2, 0x10, RZ ;  /* 0x0000001002027810 */ /* 0x000fc80007f1e0ff */
[----:B------:R-:W-:-:S09]  /*0220*/  IADD3.X R3, PT, PT, RZ, R3, RZ, P0, !PT ;  /* 0x00000003ff037210 */ /* 0x000fd200007fe4ff */
.L_x_2:
[----:B------:R-:W-:Y:S01]  /*0230*/  HFMA2 R23, -RZ, RZ, 0, 2.384185791015625e-07 ;  /* 0x00000004ff177431 */ /* 0x000fe200000001ff */
[----:B------:R-:W-:Y:S01]  /*0240*/  UIMAD.WIDE.U32 UR24, UR18, 0x4, UR20 ;  /* 0x00000004121878a5 */ /* 0x000fe2000f8e0014 */
[----:B------:R-:W2:Y:S01]  /*0250*/  LDG.E R21, desc[UR16][R2.64+-0x10] ;  /* 0xfffff01002157981 */ /* 0x000ea2000c1e1900 */
[----:B------:R-:W-:Y:S01]  /*0260*/  UIMAD.WIDE.U32 UR22, UR18, 0x8, UR20 ;  /* 0x00000008121678a5 */ /* 0x000fe2000f8e0014 */
[----:B------:R-:W-:Y:S01]  /*0270*/  HFMA2 R5, -RZ, RZ, 0, 2.384185791015625e-07 ;  /* 0x00000004ff057431 */ /* 0x000fe200000001ff */
[----:B------:R-:W-:Y:S01]  /*0280*/  MOV R11, 0x4 ;  /* 0x00000004000b7802 */ /* 0x000fe20000000f00 */
[----:B------:R-:W3:Y:S01]  /*0290*/  LDG.E R19, desc[UR16][R2.64+-0xc] ;  /* 0xfffff41002137981 */ /* 0x000ee2000c1e1900 */
[----:B------:R-:W-:Y:S02]  /*02a0*/  MOV R8, UR24 ;  /* 0x0000001800087c02 */ /* 0x000fe40008000f00 */
[----:B------:R-:W-:Y:S01]  /*02b0*/  MOV R9, UR25 ;  /* 0x0000001900097c02 */ /* 0x000fe20008000f00 */
[C---:B------:R-:W-:Y:S01]  /*02c0*/  IMAD.WIDE R22, R14.reuse, R23, UR20 ;  /* 0x000000140e167e25 */ /* 0x040fe2000f8e0217 */
[----:B------:R-:W-:Y:S01]  /*02d0*/  MOV R24, UR22 ;  /* 0x0000001600187c02 */ /* 0x000fe20008000f00 */
[----:B------:R-:W4:Y:S01]  /*02e0*/  LDG.E R17, desc[UR16][R2.64+-0x8] ;  /* 0xfffff81002117981 */ /* 0x000f22000c1e1900 */
[----:B------:R-:W-:Y:S01]  /*02f0*/  MOV R25, UR23 ;  /* 0x0000001700197c02 */ /* 0x000fe20008000f00 */
[----:B------:R-:W-:-:S02]  /*0300*/  IMAD.WIDE R8, R14, 0x4, R8 ;  /* 0x000000040e087825 */ /* 0x000fc400078e0208 */
[----:B------:R-:W2:Y:S02]  /*0310*/  LDG.E R22, desc[UR16][R22.64] ;  /* 0x0000001016167981 */ /* 0x000ea4000c1e1900 */
[C---:B------:R-:W-:Y:S02]  /*0320*/  IMAD.WIDE R24, R14.reuse, 0x4, R24 ;  /* 0x000000040e187825 */ /* 0x040fe400078e0218 */
[----:B------:R0:W3:Y:S02]  /*0330*/  LDG.E R20, desc[UR16][R8.64] ;  /* 0x0000001008147981 */ /* 0x0000e4000c1e1900 */
[C---:B------:R-:W-:Y:S01]  /*0340*/  IMAD.WIDE R10, R14.reuse, R11, UR6 ;  /* 0x000000060e0a7e25 */ /* 0x040fe2000f8e020b */
[----:B------:R-:W-:Y:S01]  /*0350*/  MOV R7, 0x4 ;  /* 0x0000000400077802 */ /* 0x000fe20000000f00 */
[----:B------:R-:W4:Y:S02]  /*0360*/  LDG.E R18, desc[UR16][R24.64] ;  /* 0x0000001018127981 */ /* 0x000f24000c1e1900 */
[----:B------:R-:W-:-:S02]  /*0370*/  IMAD.WIDE R4, R14, R5, UR8 ;  /* 0x000000080e047e25 */ /* 0x000fc4000f8e0205 */
[----:B------:R1:W5:Y:S02]  /*0380*/  LDG.E R16, desc[UR16][R10.64] ;  /* 0x000000100a107981 */ /* 0x000364000c1e1900 */
[----:B0-----:R-:W-:Y:S02]  /*0390*/  HFMA2 R9, -RZ, RZ, 0, 2.384185791015625e-07 ;  /* 0x00000004ff097431 */ /* 0x001fe400000001ff */
[----:B------:R-:W5:Y:S01]  /*03a0*/  LDG.E R15, desc[UR16][R2.64+-0x4] ;  /* 0xfffffc10020f7981 */ /* 0x000f62000c1e1900 */
[C---:B------:R-:W-:Y:S01]  /*03b0*/  IMAD.WIDE R6, R14.reuse, R7, UR10 ;  /* 0x0000000a0e067e25 */ /* 0x040fe2000f8e0207 */
[----:B------:R-:W-:Y:S02]  /*03c0*/  MOV R27, 0x4 ;  /* 0x00000004001b7802 */ /* 0x000fe40000000f00 */
[----:B------:R0:W5:Y:S04]  /*03d0*/  LDG.E R4, desc[UR16][R4.64] ;  /* 0x0000001004047981 */ /* 0x000168000c1e1900 */
[----:B------:R-:W5:Y:S01]  /*03e0*/  LDG.E R23, desc[UR16][R2.64] ;  /* 0x0000001002177981 */ /* 0x000f62000c1e1900 */
[----:B------:R-:W-:-:S03]  /*03f0*/  IMAD.WIDE R8, R14, R9, UR12 ;  /* 0x0000000c0e087e25 */ /* 0x000fc6000f8e0209 */
[----:B------:R-:W5:Y:S01]  /*0400*/  LDG.E R7, desc[UR16][R6.64] ;  /* 0x0000001006077981 */ /* 0x000f62000c1e1900 */
[----:B-1----:R-:W-:-:S03]  /*0410*/  IMAD.WIDE R10, R14, R27, UR14 ;  /* 0x0000000e0e0a7e25 */ /* 0x002fc6000f8e021b */
[----:B------:R-:W5:Y:S04]  /*0420*/  LDG.E R24, desc[UR16][R2.64+0x4] ;  /* 0x0000041002187981 */ /* 0x000f68000c1e1900 */
[----:B------:R-:W5:Y:S04]  /*0430*/  LDG.E R8, desc[UR16][R8.64] ;  /* 0x0000001008087981 */ /* 0x000f68000c1e1900 */
[----:B------:R-:W5:Y:S04]  /*0440*/  LDG.E R25, desc[UR16][R2.64+0x8] ;  /* 0x0000081002197981 */ /* 0x000f68000c1e1900 */
[----:B------:R-:W5:Y:S04]  /*0450*/  LDG.E R10, desc[UR16][R10.64] ;  /* 0x000000100a0a7981 */ /* 0x000f68000c1e1900 */
[----:B------:R1:W5:Y:S01]  /*0460*/  LDG.E R27, desc[UR16][R2.64+0xc] ;  /* 0x00000c10021b7981 */ /* 0x000362000c1e1900 */
[----:B------:R-:W-:-:S04]  /*0470*/  UIADD3 UR5, UPT, UPT, UR5, 0x8, URZ ;  /* 0x0000000805057890 */ /* 0x000fc8000fffe0ff */
[----:B------:R-:W-:Y:S01]  /*0480*/  UISETP.NE.AND UP1, UPT, UR5, URZ, UPT ;  /* 0x000000ff0500728c */ /* 0x000fe2000bf25270 */
[----:B0-----:R-:W-:Y:S02]  /*0490*/  MOV R5, UR18 ;  /* 0x0000001200057c02 */ /* 0x001fe40008000f00 */
[----:B-1----:R-:W-:Y:S02]  /*04a0*/  IADD3 R2, P0, PT, R2, 0x20, RZ ;  /* 0x0000002002027810 */ /* 0x002fe40007f1e0ff */
[----:B------:R-:W-:Y:S02]  /*04b0*/  LEA R14, R5, R14, 0x3 ;  /* 0x0000000e050e7211 */ /* 0x000fe400078e18ff */
[----:B------:R-:W-:Y:S01]  /*04c0*/  IADD3.X R3, PT, PT, RZ, R3, RZ, P0, !PT ;  /* 0x00000003ff037210 */ /* 0x000fe200007fe4ff */
[----:B--2---:R-:W-:-:S04]  /*04d0*/  IMAD R21, R21, R22, R12 ;  /* 0x0000001615157224 */ /* 0x004fc800078e020c */
[----:B---3--:R-:W-:-:S04]  /*04e0*/  IMAD R19, R19, R20, R21 ;  /* 0x0000001413137224 */ /* 0x008fc800078e0215 */
[----:B----4-:R-:W-:-:S04]  /*04f0*/  IMAD R17, R17, R18, R19 ;  /* 0x0000001211117224 */ /* 0x010fc800078e0213 */
[----:B-----5:R-:W-:-:S04]  /*0500*/  IMAD R15, R15, R16, R17 ;  /* 0x000000100f0f7224 */ /* 0x020fc800078e0211 */
[----:B------:R-:W-:-:S04]  /*0510*/  IMAD R4, R23, R4, R15 ;  /* 0x0000000417047224 */ /* 0x000fc800078e020f */
[----:B------:R-:W-:-:S04]  /*0520*/  IMAD R4, R24, R7, R4 ;  /* 0x0000000718047224 */ /* 0x000fc800078e0204 */
[----:B------:R-:W-:-:S04]  /*0530*/  IMAD R4, R25, R8, R4 ;  /* 0x0000000819047224 */ /* 0x000fc800078e0204 */
[----:B------:R-:W-:Y:S01]  /*0540*/  IMAD R12, R27, R10, R4 ;  /* 0x0000000a1b0c7224 */ /* 0x000fe200078e0204 */
[----:B------:R-:W-:Y:S06]  /*0550*/  BRA.U UP1, `(.L_x_2) ;  /* 0xfffffffd01347547 */ /* 0x000fec000b83ffff */
.L_x_1:
[----:B------:R-:W-:Y:S05]  /*0560*/  BRA.U !UP0, `(.L_x_0) ;  /* 0x0000000508447547 */ /* 0x000fea000b800000 */
[----:B------:R-:W-:Y:S01]  /*0570*/  UISETP.GE.U32.AND UP0, UPT, UR19, 0x4, UPT ;  /* 0x000000041300788c */ /* 0x000fe2000bf06070 */
[----:B------:R-:W-:Y:S01]  /*0580*/  IMAD R2, R0, UR18, RZ ;  /* 0x0000001200027c24 */ /* 0x000fe2000f8e02ff */
[----:B------:R-:W-:-:S04]  /*0590*/  ULOP3.LUT UR5, UR18, 0x3, URZ, 0xc0, !UPT ;  /* 0x0000000312057892 */ /* 0x000fc8000f8ec0ff */
[----:B------:R-:W-:-:S03]  /*05a0*/  UISETP.NE.AND UP1, UPT, UR5, URZ, UPT ;  /* 0x000000ff0500728c */ /* 0x000fc6000bf25270 */
[----:B------:R-:W-:Y:S08]  /*05b0*/  BRA.U !UP0, `(.L_x_3) ;  /* 0x00000001087c7547 */ /* 0x000ff0000b800000 */
[----:B------:R-:W0:Y:S01]  /*05c0*/  LDC.64 R6, c[0x0][0x390] ;  /* 0x0000e400ff067b82 */ /* 0x000e220000000a00 */
[----:B------:R-:W1:Y:S01]  /*05d0*/  LDCU.64 UR6, c[0x0][0x388] ;  /* 0x00007100ff0677ac */ /* 0x000e620008000a00 */
[----:B------:R-:W-:Y:S01]  /*05e0*/  IMAD.U32 R4, RZ, RZ, UR4 ;  /* 0x00000004ff047e24 */ /* 0x000fe2000f8e00ff */
[----:B------:R-:W-:Y:S02]  /*05f0*/  IADD3 R3, PT, PT, R2, UR4, RZ ;  /* 0x0000000402037c10 */ /* 0x000fe4000fffe0ff */
[----:B------:R-:W-:Y:S01]  /*0600*/  MOV R11, UR18 ;  /* 0x00000012000b7c02 */ /* 0x000fe20008000f00 */
[----:B------:R-:W-:Y:S01]  /*0610*/  IMAD R5, R4, UR18, R13 ;  /* 0x0000001204057c24 */ /* 0x000fe2000f8e020d */
[----:B------:R-:W-:Y:S01]  /*0620*/  IADD3 R14, P0, PT, R2, UR4, RZ ;  /* 0x00000004020e7c10 */ /* 0x000fe2000ff1e0ff */
[----:B------:R-:W2:Y:S01]  /*0630*/  LDC.64 R8, c[0x0][0x388] ;  /* 0x0000e200ff087b82 */ /* 0x000ea20000000a00 */
[----:B------:R-:W-:Y:S02]  /*0640*/  MOV R15, UR18 ;  /* 0x00000012000f7c02 */ /* 0x000fe40008000f00 */
[----:B------:R-:W-:Y:S01]  /*0650*/  MOV R17, UR18 ;  /* 0x0000001200117c02 */ /* 0x000fe20008000f00 */
[----:B0-----:R-:W-:-:S04]  /*0660*/  IMAD.WIDE R6, R5, 0x4, R6 ;  /* 0x0000000405067825 */ /* 0x001fc800078e0206 */
[----:B------:R-:W-:Y:S02]  /*0670*/  IMAD.WIDE.U32 R10, R11, 0x4, R6 ;  /* 0x000000040b0a7825 */ /* 0x000fe400078e0006 */
[----:B------:R-:W3:Y:S02]  /*0680*/  LDG.E R6, desc[UR16][R6.64] ;  /* 0x0000001006067981 */ /* 0x000ee4000c1e1900 */
[----:B--2---:R-:W-:Y:S01]  /*0690*/  IMAD.WIDE.U32 R8, R3, 0x4, R8 ;  /* 0x0000000403087825 */ /* 0x004fe200078e0008 */
[----:B------:R-:W-:Y:S02]  /*06a0*/  IADD3.X R3, PT, PT, RZ, RZ, RZ, P0, !PT ;  /* 0x000000ffff037210 */ /* 0x000fe400007fe4ff */
[----:B-1----:R-:W-:-:S03]  /*06b0*/  LEA R4, P0, R14, UR6, 0x2 ;  /* 0x000000060e047c11 */ /* 0x002fc6000f8010ff */
[----:B------:R-:W3:Y:S01]  /*06c0*/  LDG.E R9, desc[UR16][R8.64] ;  /* 0x0000001008097981 */ /* 0x000ee2000c1e1900 */
[----:B------:R-:W-:Y:S01]  /*06d0*/  LEA.HI.X R5, R14, UR7, R3, 0x2, P0 ;  /* 0x000000070e057c11 */ /* 0x000fe200080f1403 */
[----:B------:R-:W-:Y:S02]  /*06e0*/  IMAD.WIDE.U32 R14, R15, 0x4, R10 ;  /* 0x000000040f0e7825 */ /* 0x000fe400078e000a */
[----:B------:R-:W2:Y:S04]  /*06f0*/  LDG.E R3, desc[UR16][R10.64] ;  /* 0x000000100a037981 */ /* 0x000ea8000c1e1900 */
[----:B------:R-:W2:Y:S01]  /*0700*/  LDG.E R18, desc[UR16][R4.64+0x4] ;  /* 0x0000041004127981 */ /* 0x000ea2000c1e1900 */
[----:B------:R-:W-:-:S03]  /*0710*/  IMAD.WIDE.U32 R16, R17, 0x4, R14 ;  /* 0x0000000411107825 */ /* 0x000fc600078e000e */
[----:B------:R-:W4:Y:S04]  /*0720*/  LDG.E R19, desc[UR16][R14.64] ;  /* 0x000000100e137981 */ /* 0x000f28000c1e1900 */
[----:B------:R-:W4:Y:S04]  /*0730*/  LDG.E R20, desc[UR16][R4.64+0x8] ;  /* 0x0000081004147981 */ /* 0x000f28000c1e1900 */
[----:B------:R-:W5:Y:S04]  /*0740*/  LDG.E R22, desc[UR16][R4.64+0xc] ;  /* 0x00000c1004167981 */ /* 0x000f68000c1e1900 */
[----:B------:R-:W5:Y:S01]  /*0750*/  LDG.E R16, desc[UR16][R16.64] ;  /* 0x0000001010107981 */ /* 0x000f62000c1e1900 */
[----:B------:R-:W-:Y:S01]  /*0760*/  UIADD3 UR4, UPT, UPT, UR4, 0x4, URZ ;  /* 0x0000000404047890 */ /* 0x000fe2000fffe0ff */
[----:B---3--:R-:W-:-:S04]  /*0770*/  IMAD R9, R9, R6, R12 ;  /* 0x0000000609097224 */ /* 0x008fc800078e020c */
[----:B--2---:R-:W-:-:S04]  /*0780*/  IMAD R3, R18, R3, R9 ;  /* 0x0000000312037224 */ /* 0x004fc800078e0209 */
[----:B----4-:R-:W-:-:S04]  /*0790*/  IMAD R3, R20, R19, R3 ;  /* 0x0000001314037224 */ /* 0x010fc800078e0203 */
[----:B-----5:R-:W-:-:S07]  /*07a0*/  IMAD R12, R22, R16, R3 ;  /* 0x00000010160c7224 */ /* 0x020fce00078e0203 */
.L_x_3:
[----:B------:R-:W-:Y:S05]  /*07b0*/  BRA.U !UP1, `(.L_x_0) ;  /* 0x0000000109b07547 */ /* 0x000fea000b800000 */
[----:B------:R-:W-:Y:S01]  /*07c0*/  UISETP.NE.AND UP0, UPT, UR5, 0x1, UPT ;  /* 0x000000010500788c */ /* 0x000fe2000bf05270 */
[----:B------:R-:W-:Y:S01]  /*07d0*/  MOV R4, UR4 ;  /* 0x0000000400047c02 */ /* 0x000fe20008000f00 */
[----:B------:R-:W-:Y:S02]  /*07e0*/  ULOP3.LUT UR5, UR18, 0x1, URZ, 0xc0, !UPT ;  /* 0x0000000112057892 */ /* 0x000fe4000f8ec0ff */
[----:B------:R-:W-:Y:S02]  /*07f0*/  MOV R17, UR18 ;  /* 0x0000001200117c02 */ /* 0x000fe40008000f00 */
[----:B------:R-:W-:Y:S01]  /*0800*/  UISETP.NE.U32.AND UP1, UPT, UR5, 0x1, UPT ;  /* 0x000000010500788c */ /* 0x000fe2000bf25070 */
[----:B------:R-:W-:-:S04]  /*0810*/  PLOP3.LUT P1, PT, PT, PT, UP0, 0x80, 0x8 ;  /* 0x000000000008781c */ /* 0x000fc80003f2f008 */
[----:B------:R-:W0:Y:S01]  /*0820*/  @UP0 LDCU.64 UR6, c[0x0][0x388] ;  /* 0x00007100ff0607ac */ /* 0x000e220008000a00 */
[----:B------:R-:W-:Y:S01]  /*0830*/  PLOP3.LUT P0, PT, PT, PT, UP1, 0x80, 0x8 ;  /* 0x000000000008781c */ /* 0x000fe20003f0f018 */
[----:B------:R-:W1:Y:S01]  /*0840*/  @UP0 LDCU.64 UR8, c[0x0][0x390] ;  /* 0x00007200ff0807ac */ /* 0x000e620008000a00 */
[----:B------:R-:W2:Y:S06]  /*0850*/  @UP0 LDCU.64 UR10, c[0x0][0x388] ;  /* 0x00007100ff0a07ac */ /* 0x000eac0008000a00 */
[C---:B------:R-:W-:Y:S02]  /*0860*/  @P1 IADD3 R3, PT, PT, R2.reuse, UR4, RZ ;  /* 0x0000000402031c10 */ /* 0x040fe4000fffe0ff */
[----:B------:R-:W-:Y:S01]  /*0870*/  @P1 IADD3 R5, P2, PT, R2, UR4, RZ ;  /* 0x0000000402051c10 */ /* 0x000fe2000ff5e0ff */
[----:B------:R-:W3:Y:S03]  /*0880*/  @!UP1 LDCU.64 UR12, c[0x0][0x388] ;  /* 0x00007100ff0c97ac */ /* 0x000ee60008000a00 */
[----:B------:R-:W-:Y:S01]  /*0890*/  @P1 IADD3.X R8, PT, PT, RZ, RZ, RZ, P2, !PT ;  /* 0x000000ffff081210 */ /* 0x000fe200017fe4ff */
[----:B------:R-:W-:Y:S01]  /*08a0*/  @UP0 UIADD3 UR4, UPT, UPT, UR4, 0x2, URZ ;  /* 0x0000000204040890 */ /* 0x000fe2000fffe0ff */
[----:B0-----:R-:W-:-:S02]  /*08b0*/  MOV R14, UR6 ;  /* 0x00000006000e7c02 */ /* 0x001fc40008000f00 */
[----:B------:R-:W-:Y:S01]  /*08c0*/  MOV R15, UR7 ;  /* 0x00000007000f7c02 */ /* 0x000fe20008000f00 */
[----:B------:R-:W0:Y:S01]  /*08d0*/  @!UP1 LDCU.64 UR6, c[0x0][0x390] ;  /* 0x00007200ff0697ac */ /* 0x000e220008000a00 */
[----:B-1----:R-:W-:Y:S01]  /*08e0*/  MOV R7, UR9 ;  /* 0x0000000900077c02 */ /* 0x002fe20008000f00 */
[----:B------:R-:W-:Y:S02]  /*08f0*/  IMAD.U32 R6, RZ, RZ, UR8 ;  /* 0x00000008ff067e24 */ /* 0x000fe4000f8e00ff */
[----:B------:R-:W-:-:S04]  /*0900*/  @P1 IMAD.WIDE.U32 R14, R3, 0x4, R14 ;  /* 0x00000004030e1825 */ /* 0x000fc800078e000e */
[----:B------:R-:W-:Y:S01]  /*0910*/  @P1 IMAD R3, R4, UR18, R13 ;  /* 0x0000001204031c24 */ /* 0x000fe2000f8e020d */
[----:B--2---:R-:W-:Y:S02]  /*0920*/  @P1 LEA R4, P2, R5, UR10, 0x2 ;  /* 0x0000000a05041c11 */ /* 0x004fe4000f8410ff */
[----:B------:R-:W-:Y:S01]  /*0930*/  MOV R18, UR4 ;  /* 0x0000000400127c02 */ /* 0x000fe20008000f00 */
[----:B------:R-:W-:Y:S01]  /*0940*/  @P1 IMAD.WIDE R6, R3, 0x4, R6 ;  /* 0x0000000403061825 */ /* 0x000fe200078e0206 */
[----:B------:R-:W-:Y:S01]  /*0950*/  @P1 LEA.HI.X R5, R5, UR11, R8, 0x2, P2 ;  /* 0x0000000b05051c11 */ /* 0x000fe200090f1408 */
[----:B------:R-:W2:Y:S01]  /*0960*/  @P1 LDG.E R3, desc[UR16][R14.64] ;  /* 0x000000100e031981 */ /* 0x000ea2000c1e1900 */
[----:B---3--:R-:W-:Y:S01]  /*0970*/  MOV R8, UR12 ;  /* 0x0000000c00087c02 */ /* 0x008fe20008000f00 */
[----:B------:R-:W-:Y:S01]  /*0980*/  @!P0 IMAD R21, R18, UR18, R13 ;  /* 0x0000001212158c24 */ /* 0x000fe2000f8e020d */
[----:B------:R-:W-:Y:S01]  /*0990*/  MOV R9, UR13 ;  /* 0x0000000d00097c02 */ /* 0x000fe20008000f00 */
[----:B------:R-:W-:Y:S01]  /*09a0*/  @P1 IMAD.WIDE.U32 R16, R17, 0x4, R6 ;  /* 0x0000000411101825 */ /* 0x000fe200078e0006 */
[----:B------:R-:W-:Y:S01]  /*09b0*/  @!P0 IADD3 R19, PT, PT, R2, UR4, RZ ;  /* 0x0000000402138c10 */ /* 0x000fe2000fffe0ff */
[----:B------:R-:W2:Y:S01]  /*09c0*/  @P1 LDG.E R6, desc[UR16][R6.64] ;  /* 0x0000001006061981 */ /* 0x000ea2000c1e1900 */
[----:B0-----:R-:W-:-:S02]  /*09d0*/  MOV R10, UR6 ;  /* 0x00000006000a7c02 */ /* 0x001fc40008000f00 */
[----:B------:R-:W-:Y:S01]  /*09e0*/  MOV R11, UR7 ;  /* 0x00000007000b7c02 */ /* 0x000fe20008000f00 */
[----:B------:R-:W-:Y:S01]  /*09f0*/  @!P0 IMAD.WIDE.U32 R8, R19, 0x4, R8 ;  /* 0x0000000413088825 */ /* 0x000fe200078e0008 */
[----:B------:R-:W3:Y:S03]  /*0a00*/  @P1 LDG.E R16, desc[UR16][R16.64] ;  /* 0x0000001010101981 */ /* 0x000ee6000c1e1900 */
[----:B------:R-:W-:Y:S01]  /*0a10*/  @!P0 IMAD.WIDE R10, R21, 0x4, R10 ;  /* 0x00000004150a8825 */ /* 0x000fe200078e020a */
[----:B------:R-:W3:Y:S04]  /*0a20*/  @P1 LDG.E R4, desc[UR16][R4.64+0x4] ;  /* 0x0000041004041981 */ /* 0x000ee8000c1e1900 */
[----:B------:R-:W4:Y:S04]  /*0a30*/  @!P0 LDG.E R9, desc[UR16][R8.64] ;  /* 0x0000001008098981 */ /* 0x000f28000c1e1900 */
[----:B------:R-:W4:Y:S01]  /*0a40*/  @!P0 LDG.E R10, desc[UR16][R10.64] ;  /* 0x000000100a0a8981 */ /* 0x000f22000c1e1900 */
[----:B--2---:R-:W-:-:S04]  /*0a50*/  @P1 IMAD R3, R3, R6, R12 ;  /* 0x0000000603031224 */ /* 0x004fc800078e020c */
[----:B---3--:R-:W-:-:S04]  /*0a60*/  @P1 IMAD R12, R4, R16, R3 ;  /* 0x00000010040c1224 */ /* 0x008fc800078e0203 */
[----:B----4-:R-:W-:-:S07]  /*0a70*/  @!P0 IMAD R12, R9, R10, R12 ;  /* 0x0000000a090c8224 */ /* 0x010fce00078e020c */
.L_x_0:
[----:B------:R-:W0:Y:S01]  /*0a80*/  LDC.64 R2, c[0x0][0x380] ;  /* 0x0000e000ff027b82 */ /* 0x000e220000000a00 */
[----:B------:R-:W-:-:S04]  /*0a90*/  IMAD R13, R0, UR18, R13 ;  /* 0x00000012000d7c24 */ /* 0x000fc8000f8e020d */
[----:B0-----:R-:W-:-:S05]  /*0aa0*/  IMAD.WIDE R2, R13, 0x4, R2 ;  /* 0x000000040d027825 */ /* 0x001fca00078e0202 */
[----:B------:R-:W-:Y:S01]  /*0ab0*/  STG.E desc[UR16][R2.64], R12 ;  /* 0x0000000c02007986 */ /* 0x000fe2000c101910 */
[----:B------:R-:W-:Y:S05]  /*0ac0*/  EXIT ;  /* 0x000000000000794d */ /* 0x000fea0003800000 */
.L_x_4:
[----:B------:R-:W-:-:S00]  /*0ad0*/  BRA `(.L_x_4) ;  /* 0xfffffffc00fc7947 */ /* 0x000fc0000383ffff */
[----:B------:R-:W-:-:S00]  /*0ae0*/  NOP ;  /* 0x0000000000007918 */ /* 0x000fc00000000000 */
        /* <DEDUP_REMOVED lines=9> */
.L_x_5:


//--------------------- .nv.shared.reserved.0     --------------------------
	.section	.nv.shared.reserved.0,"aw",@nobits
	.weak		__nv_reservedSMEM_offset_0_alias
	.size		__nv_reservedSMEM_offset_0_alias, 0, 64
	.other		__nv_reservedSMEM_offset_0_alias,@"STO_CUDA_RESERVED_SHARED STV_DEFAULT"
__nv_reservedSMEM_offset_0_alias:
	.zero		0
	.zero		64


//--------------------- .nv.constant0._Z15MatrixMulkernelPiPKiS1_i --------------------------
	.section	.nv.constant0._Z15MatrixMulkernelPiPKiS1_i,"a",@progbits
	.sectionflags	@""
	.align	4
.nv.constant0._Z15MatrixMulkernelPiPKiS1_i:
	.zero		924


//--------------------- SYMBOLS --------------------------

	.type		.nv.reservedSmem.offset0,@object
	.size		.nv.reservedSmem.offset0,0x4
